//
// Generated by NVIDIA NVVM Compiler
//
// Compiler Build ID: CL-36424714
// Cuda compilation tools, release 13.0, V13.0.88
// Based on NVVM 20.0.0
//

.version 9.0
.target sm_100
.address_size 64

	// .globl	_Z6squarePi

.visible .entry _Z6squarePi(
	.param .u64 .ptr .align 1 _Z6squarePi_param_0
)
{
	.reg .b32 	%r<2>;
	.reg .b64 	%rd<3>;

	ld.param.u64 	%rd1, [_Z6squarePi_param_0];
	cvta.to.global.u64 	%rd2, %rd1;
	mov.b32 	%r1, 42;
	st.global.u32 	[%rd2], %r1;
	ret;

}


// ===== COMPILED SASS (sm_100) =====

	.target	sm_100

	.elftype	@"ET_EXEC"


//--------------------- .note.nv.tkinfo           --------------------------
	.section	.note.nv.tkinfo,"",@"SHT_NOTE"
	.sectionflags	@"SHF_NOTE_NV_TKINFO"
	.tkinfo
        /*0018*/ 	.word	0x00000002
        /*0030*/ 	.string	""
        /*0030*/ 	.string	"ptxas"
        /*0030*/ 	.string	"Cuda compilation tools, release 13.0, V13.0.88"
        /*0030*/ 	.string	"Build cuda_13.0.r13.0/compiler.36424714_0"
        /*0030*/ 	.string	"-arch sm_100 -m 64 "



//--------------------- .note.nv.cuinfo           --------------------------
	.section	.note.nv.cuinfo,"",@"SHT_NOTE"
	.sectionflags	@"SHF_NOTE_NV_CUINFO"
        /*0018*/ 	.short	0x0002
        /*001a*/ 	.short	0x0064
        /*001c*/ 	.short	0x0082
	.zero		2


//--------------------- .nv.info                  --------------------------
	.section	.nv.info,"",@"SHT_CUDA_INFO"
	.align	4


	//----- nvinfo : EIATTR_REGCOUNT
	.align		4
        /*0000*/ 	.byte	0x04, 0x2f
        /*0002*/ 	.short	(.L_1 - .L_0)
	.align		4
.L_0:
        /*0004*/ 	.word	index@(_Z6squarePi)
        /*0008*/ 	.word	0x00000008


	//----- nvinfo : EIATTR_FRAME_SIZE
	.align		4
.L_1:
        /*000c*/ 	.byte	0x04, 0x11
        /*000e*/ 	.short	(.L_3 - .L_2)
	.align		4
.L_2:
        /*0010*/ 	.word	index@(_Z6squarePi)
        /*0014*/ 	.word	0x00000000


	//----- nvinfo : EIATTR_MIN_STACK_SIZE
	.align		4
.L_3:
        /*0018*/ 	.byte	0x04, 0x12
        /*001a*/ 	.short	(.L_5 - .L_4)
	.align		4
.L_4:
        /*001c*/ 	.word	index@(_Z6squarePi)
        /*0020*/ 	.word	0x00000000
.L_5:


//--------------------- .nv.compat                --------------------------
	.section	.nv.compat,"",@"SHT_CUDA_COMPAT_INFO"
	.align	4
        /*0000*/ 	.byte	0x02, 0x09, 0x00, 0x00, 0x02, 0x02, 0x01, 0x00, 0x02, 0x05, 0x05, 0x00, 0x03, 0x07, 0x01, 0x01
        /*0010*/ 	.byte	0x02, 0x03, 0x00, 0x00, 0x02, 0x06, 0x01, 0x00, 0x04, 0x0b, 0x08, 0x00, 0x09, 0x00, 0x00, 0x00
        /*0020*/ 	.byte	0x00, 0x00, 0x00, 0x00


//--------------------- .nv.info._Z6squarePi      --------------------------
	.section	.nv.info._Z6squarePi,"",@"SHT_CUDA_INFO"
	.sectionflags	@""
	.align	4


	//----- nvinfo : EIATTR_CUDA_API_VERSION
	.align		4
        /*0000*/ 	.byte	0x04, 0x37
        /*0002*/ 	.short	(.L_7 - .L_6)
.L_6:
        /*0004*/ 	.word	0x00000082


	//----- nvinfo : EIATTR_KPARAM_INFO
	.align		4
.L_7:
        /*0008*/ 	.byte	0x04, 0x17
        /*000a*/ 	.short	(.L_9 - .L_8)
.L_8:
        /*000c*/ 	.word	0x00000000
        /*0010*/ 	.short	0x0000
        /*0012*/ 	.short	0x0000
        /*0014*/ 	.byte	0x00, 0xf5, 0x21, 0x00


	//----- nvinfo : EIATTR_SPARSE_MMA_MASK
	.align		4
.L_9:
        /*0018*/ 	.byte	0x03, 0x50
        /*001a*/ 	.short	0x0000


	//----- nvinfo : EIATTR_MAXREG_COUNT
	.align		4
        /*001c*/ 	.byte	0x03, 0x1b
        /*001e*/ 	.short	0x00ff


	//----- nvinfo : EIATTR_MERCURY_ISA_VERSION
	.align		4
        /*0020*/ 	.byte	0x03, 0x5f
        /*0022*/ 	.short	0x0101


	//----- nvinfo : EIATTR_VRC_CTA_INIT_COUNT
	.align		4
        /*0024*/ 	.byte	0x02, 0x4a
	.zero		1
	.zero		1


	//----- nvinfo : EIATTR_EXIT_INSTR_OFFSETS
	.align		4
        /*0028*/ 	.byte	0x04, 0x1c
        /*002a*/ 	.short	(.L_11 - .L_10)


	//   ....[0]....
.L_10:
        /*002c*/ 	.word	0x00000050


	//----- nvinfo : EIATTR_CBANK_PARAM_SIZE
	.align		4
.L_11:
        /*0030*/ 	.byte	0x03, 0x19
        /*0032*/ 	.short	0x0008


	//----- nvinfo : EIATTR_PARAM_CBANK
	.align		4
        /*0034*/ 	.byte	0x04, 0x0a
        /*0036*/ 	.short	(.L_13 - .L_12)
	.align		4
.L_12:
        /*0038*/ 	.word	index@(.nv.constant0._Z6squarePi)
        /*003c*/ 	.short	0x0380
        /*003e*/ 	.short	0x0008


	//----- nvinfo : EIATTR_SW_WAR
	.align		4
.L_13:
        /*0040*/ 	.byte	0x04, 0x36
        /*0042*/ 	.short	(.L_15 - .L_14)
.L_14:
        /*0044*/ 	.word	0x00000008
.L_15:


//--------------------- .nv.callgraph             --------------------------
	.section	.nv.callgraph,"",@"SHT_CUDA_CALLGRAPH"
	.align	4
	.sectionentsize	8
	.align		4
        /*0000*/ 	.word	0x00000000
	.align		4
        /*0004*/ 	.word	0xffffffff
	.align		4
        /*0008*/ 	.word	0x00000000
	.align		4
        /*000c*/ 	.word	0xfffffffe
	.align		4
        /*0010*/ 	.word	0x00000000
	.align		4
        /*0014*/ 	.word	0xfffffffd
	.align		4
        /*0018*/ 	.word	0x00000000
	.align		4
        /*001c*/ 	.word	0xfffffffc


//--------------------- .text._Z6squarePi         --------------------------
	.section	.text._Z6squarePi,"ax",@progbits
	.align	128
        .global         _Z6squarePi
        .type           _Z6squarePi,@function
        .size           _Z6squarePi,(.L_x_1 - _Z6squarePi)
        .other          _Z6squarePi,@"STO_CUDA_ENTRY STV_DEFAULT"
_Z6squarePi:
.text._Z6squarePi:
[----:B------:R-:W-:Y:S08]  /*0000*/  LDC R1, c[0x0][0x37c] ;  /* 0x0000df00ff017b82 */ /* 0x000ff00000000800 */
[----:B------:R-:W0:Y:S01]  /*0010*/  LDC.64 R2, c[0x0][0x380] ;  /* 0x0000e000ff027b82 */ /* 0x000e220000000a00 */
[----:B------:R-:W0:Y:S01]  /*0020*/  LDCU.64 UR4, c[0x0][0x358] ;  /* 0x00006b00ff0477ac */ /* 0x000e220008000a00 */
[----:B------:R-:W-:-:S05]  /*0030*/  HFMA2 R5, -RZ, RZ, 0, 2.50339508056640625e-06 ;  /* 0x0000002aff057431 */ /* 0x000fca00000001ff */
[----:B0-----:R-:W-:Y:S01]  /*0040*/  STG.E desc[UR4][R2.64], R5 ;  /* 0x0000000502007986 */ /* 0x001fe2000c101904 */
[----:B------:R-:W-:Y:S05]  /*0050*/  EXIT ;  /* 0x000000000000794d */ /* 0x000fea0003800000 */
.L_x_0:
[----:B------:R-:W-:-:S00]  /*0060*/  BRA `(.L_x_0) ;  /* 0xfffffffc00fc7947 */ /* 0x000fc0000383ffff */
[----:B------:R-:W-:-:S00]  /*0070*/  NOP ;  /* 0x0000000000007918 */ /* 0x000fc00000000000 */
        /* <DEDUP_REMOVED lines=8> */
.L_x_1:


//--------------------- .nv.shared.reserved.0     --------------------------
	.section	.nv.shared.reserved.0,"aw",@nobits
	.weak		__nv_reservedSMEM_offset_0_alias
	.size		__nv_reservedSMEM_offset_0_alias, 0, 64
	.other		__nv_reservedSMEM_offset_0_alias,@"STO_CUDA_RESERVED_SHARED STV_DEFAULT"
__nv_reservedSMEM_offset_0_alias:
	.zero		0
	.zero		64


//--------------------- .nv.constant0._Z6squarePi --------------------------
	.section	.nv.constant0._Z6squarePi,"a",@progbits
	.sectionflags	@""
	.align	4
.nv.constant0._Z6squarePi:
	.zero		904


//--------------------- SYMBOLS --------------------------

	.type		.nv.reservedSmem.offset0,@object
	.size		.nv.reservedSmem.offset0,0x4
